//
// Generated by NVIDIA NVVM Compiler
//
// Compiler Build ID: CL-36424714
// Cuda compilation tools, release 13.0, V13.0.88
// Based on NVVM 20.0.0
//

.version 9.0
.target sm_100
.address_size 64

	// .globl	_Z9addKernelPiPKiS1_

.visible .entry _Z9addKernelPiPKiS1_(
	.param .u64 .ptr .align 1 _Z9addKernelPiPKiS1__param_0,
	.param .u64 .ptr .align 1 _Z9addKernelPiPKiS1__param_1,
	.param .u64 .ptr .align 1 _Z9addKernelPiPKiS1__param_2
)
{
	.reg .b32 	%r<5>;
	.reg .b64 	%rd<11>;

	ld.param.u64 	%rd1, [_Z9addKernelPiPKiS1__param_0];
	ld.param.u64 	%rd2, [_Z9addKernelPiPKiS1__param_1];
	ld.param.u64 	%rd3, [_Z9addKernelPiPKiS1__param_2];
	cvta.to.global.u64 	%rd4, %rd1;
	cvta.to.global.u64 	%rd5, %rd3;
	cvta.to.global.u64 	%rd6, %rd2;
	mov.u32 	%r1, %tid.x;
	mul.wide.u32 	%rd7, %r1, 4;
	add.s64 	%rd8, %rd6, %rd7;
	ld.global.u32 	%r2, [%rd8];
	add.s64 	%rd9, %rd5, %rd7;
	ld.global.u32 	%r3, [%rd9];
	add.s32 	%r4, %r3, %r2;
	add.s64 	%rd10, %rd4, %rd7;
	st.global.u32 	[%rd10], %r4;
	ret;

}
	// .globl	_Z13matmul_kernelPiS_S_i
.visible .entry _Z13matmul_kernelPiS_S_i(
	.param .u64 .ptr .align 1 _Z13matmul_kernelPiS_S_i_param_0,
	.param .u64 .ptr .align 1 _Z13matmul_kernelPiS_S_i_param_1,
	.param .u64 .ptr .align 1 _Z13matmul_kernelPiS_S_i_param_2,
	.param .u32 _Z13matmul_kernelPiS_S_i_param_3
)
{
	.reg .pred 	%p<10>;
	.reg .b32 	%r<105>;
	.reg .b64 	%rd<67>;

	ld.param.u64 	%rd14, [_Z13matmul_kernelPiS_S_i_param_0];
	ld.param.u64 	%rd15, [_Z13matmul_kernelPiS_S_i_param_1];
	ld.param.u32 	%r30, [_Z13matmul_kernelPiS_S_i_param_3];
	cvta.to.global.u64 	%rd1, %rd15;
	cvta.to.global.u64 	%rd2, %rd14;
	mov.u32 	%r31, %ctaid.y;
	mov.u32 	%r32, %ntid.y;
	mov.u32 	%r33, %tid.y;
	mad.lo.s32 	%r1, %r31, %r32, %r33;
	mov.u32 	%r34, %ctaid.x;
	mov.u32 	%r35, %ntid.x;
	mov.u32 	%r36, %tid.x;
	mad.lo.s32 	%r2, %r34, %r35, %r36;
	max.s32 	%r37, %r1, %r2;
	setp.ge.s32 	%p1, %r37, %r30;
	@%p1 bra 	$L__BB1_13;
	mul.lo.s32 	%r3, %r30, %r1;
	and.b32  	%r4, %r30, 7;
	setp.lt.u32 	%p2, %r30, 8;
	mov.b32 	%r99, 0;
	mov.u32 	%r104, %r99;
	@%p2 bra 	$L__BB1_4;
	and.b32  	%r99, %r30, 2147483640;
	neg.s32 	%r93, %r99;
	mul.wide.s32 	%rd16, %r30, 4;
	add.s64 	%rd3, %rd1, %rd16;
	shl.b32 	%r7, %r30, 3;
	mul.wide.s32 	%rd17, %r30, 8;
	add.s64 	%rd4, %rd1, %rd17;
	mul.wide.s32 	%rd18, %r30, 12;
	add.s64 	%rd5, %rd1, %rd18;
	mul.wide.s32 	%rd19, %r30, 16;
	add.s64 	%rd6, %rd1, %rd19;
	mul.wide.s32 	%rd20, %r30, 20;
	add.s64 	%rd7, %rd1, %rd20;
	mul.wide.s32 	%rd21, %r30, 24;
	add.s64 	%rd8, %rd1, %rd21;
	mul.wide.s32 	%rd22, %r30, 28;
	add.s64 	%rd9, %rd1, %rd22;
	mul.wide.u32 	%rd23, %r3, 4;
	add.s64 	%rd24, %rd23, %rd2;
	add.s64 	%rd66, %rd24, 16;
	mov.b32 	%r104, 0;
	mov.u32 	%r92, %r2;
$L__BB1_3:
	.pragma "nounroll";
	mul.wide.s32 	%rd25, %r92, 4;
	add.s64 	%rd26, %rd3, %rd25;
	add.s64 	%rd27, %rd4, %rd25;
	add.s64 	%rd28, %rd5, %rd25;
	add.s64 	%rd29, %rd6, %rd25;
	add.s64 	%rd30, %rd7, %rd25;
	add.s64 	%rd31, %rd8, %rd25;
	add.s64 	%rd32, %rd9, %rd25;
	add.s64 	%rd33, %rd1, %rd25;
	ld.global.u32 	%r41, [%rd66+-16];
	ld.global.u32 	%r42, [%rd33];
	mad.lo.s32 	%r43, %r42, %r41, %r104;
	ld.global.u32 	%r44, [%rd66+-12];
	ld.global.u32 	%r45, [%rd26];
	mad.lo.s32 	%r46, %r45, %r44, %r43;
	ld.global.u32 	%r47, [%rd66+-8];
	ld.global.u32 	%r48, [%rd27];
	mad.lo.s32 	%r49, %r48, %r47, %r46;
	ld.global.u32 	%r50, [%rd66+-4];
	ld.global.u32 	%r51, [%rd28];
	mad.lo.s32 	%r52, %r51, %r50, %r49;
	ld.global.u32 	%r53, [%rd66];
	ld.global.u32 	%r54, [%rd29];
	mad.lo.s32 	%r55, %r54, %r53, %r52;
	ld.global.u32 	%r56, [%rd66+4];
	ld.global.u32 	%r57, [%rd30];
	mad.lo.s32 	%r58, %r57, %r56, %r55;
	ld.global.u32 	%r59, [%rd66+8];
	ld.global.u32 	%r60, [%rd31];
	mad.lo.s32 	%r61, %r60, %r59, %r58;
	ld.global.u32 	%r62, [%rd66+12];
	ld.global.u32 	%r63, [%rd32];
	mad.lo.s32 	%r104, %r63, %r62, %r61;
	add.s32 	%r93, %r93, 8;
	add.s32 	%r92, %r92, %r7;
	add.s64 	%rd66, %rd66, 32;
	setp.ne.s32 	%p3, %r93, 0;
	@%p3 bra 	$L__BB1_3;
$L__BB1_4:
	setp.eq.s32 	%p4, %r4, 0;
	@%p4 bra 	$L__BB1_12;
	and.b32  	%r17, %r30, 3;
	setp.lt.u32 	%p5, %r4, 4;
	@%p5 bra 	$L__BB1_7;
	add.s32 	%r65, %r99, %r3;
	mul.wide.u32 	%rd34, %r65, 4;
	add.s64 	%rd35, %rd2, %rd34;
	ld.global.u32 	%r66, [%rd35];
	mad.lo.s32 	%r67, %r99, %r30, %r2;
	mul.wide.s32 	%rd36, %r67, 4;
	add.s64 	%rd37, %rd1, %rd36;
	ld.global.u32 	%r68, [%rd37];
	mad.lo.s32 	%r69, %r68, %r66, %r104;
	cvt.u64.u32 	%rd38, %r3;
	cvt.u64.u32 	%rd39, %r99;
	add.s64 	%rd40, %rd39, %rd38;
	shl.b64 	%rd41, %rd40, 2;
	add.s64 	%rd42, %rd2, %rd41;
	ld.global.u32 	%r70, [%rd42+4];
	mul.wide.s32 	%rd43, %r30, 4;
	add.s64 	%rd44, %rd37, %rd43;
	ld.global.u32 	%r71, [%rd44];
	mad.lo.s32 	%r72, %r71, %r70, %r69;
	ld.global.u32 	%r73, [%rd42+8];
	add.s64 	%rd45, %rd44, %rd43;
	ld.global.u32 	%r74, [%rd45];
	mad.lo.s32 	%r75, %r74, %r73, %r72;
	ld.global.u32 	%r76, [%rd42+12];
	add.s64 	%rd46, %rd45, %rd43;
	ld.global.u32 	%r77, [%rd46];
	mad.lo.s32 	%r104, %r77, %r76, %r75;
	add.s32 	%r99, %r99, 4;
$L__BB1_7:
	setp.eq.s32 	%p6, %r17, 0;
	@%p6 bra 	$L__BB1_12;
	setp.eq.s32 	%p7, %r17, 1;
	@%p7 bra 	$L__BB1_10;
	add.s32 	%r79, %r99, %r3;
	mul.wide.u32 	%rd47, %r79, 4;
	add.s64 	%rd48, %rd2, %rd47;
	ld.global.u32 	%r80, [%rd48];
	mad.lo.s32 	%r81, %r99, %r30, %r2;
	mul.wide.s32 	%rd49, %r81, 4;
	add.s64 	%rd50, %rd1, %rd49;
	ld.global.u32 	%r82, [%rd50];
	mad.lo.s32 	%r83, %r82, %r80, %r104;
	cvt.u64.u32 	%rd51, %r3;
	cvt.u64.u32 	%rd52, %r99;
	add.s64 	%rd53, %rd52, %rd51;
	shl.b64 	%rd54, %rd53, 2;
	add.s64 	%rd55, %rd2, %rd54;
	ld.global.u32 	%r84, [%rd55+4];
	mul.wide.s32 	%rd56, %r30, 4;
	add.s64 	%rd57, %rd50, %rd56;
	ld.global.u32 	%r85, [%rd57];
	mad.lo.s32 	%r104, %r85, %r84, %r83;
	add.s32 	%r99, %r99, 2;
$L__BB1_10:
	and.b32  	%r86, %r30, 1;
	setp.eq.b32 	%p8, %r86, 1;
	not.pred 	%p9, %p8;
	@%p9 bra 	$L__BB1_12;
	add.s32 	%r87, %r99, %r3;
	mul.wide.u32 	%rd58, %r87, 4;
	add.s64 	%rd59, %rd2, %rd58;
	ld.global.u32 	%r88, [%rd59];
	mad.lo.s32 	%r89, %r99, %r30, %r2;
	mul.wide.s32 	%rd60, %r89, 4;
	add.s64 	%rd61, %rd1, %rd60;
	ld.global.u32 	%r90, [%rd61];
	mad.lo.s32 	%r104, %r90, %r88, %r104;
$L__BB1_12:
	ld.param.u64 	%rd65, [_Z13matmul_kernelPiS_S_i_param_2];
	add.s32 	%r91, %r3, %r2;
	cvta.to.global.u64 	%rd62, %rd65;
	mul.wide.s32 	%rd63, %r91, 4;
	add.s64 	%rd64, %rd62, %rd63;
	st.global.u32 	[%rd64], %r104;
$L__BB1_13:
	ret;

}


// ===== COMPILED SASS (sm_100) =====

	.target	sm_100

	.elftype	@"ET_EXEC"


//--------------------- .note.nv.tkinfo           --------------------------
	.section	.note.nv.tkinfo,"",@"SHT_NOTE"
	.sectionflags	@"SHF_NOTE_NV_TKINFO"
	.tkinfo
        /*0018*/ 	.word	0x00000002
        /*0030*/ 	.string	""
        /*0030*/ 	.string	"ptxas"
        /*0030*/ 	.string	"Cuda compilation tools, release 13.0, V13.0.88"
        /*0030*/ 	.string	"Build cuda_13.0.r13.0/compiler.36424714_0"
        /*0030*/ 	.string	"-arch sm_100 -m 64 "



//--------------------- .note.nv.cuinfo           --------------------------
	.section	.note.nv.cuinfo,"",@"SHT_NOTE"
	.sectionflags	@"SHF_NOTE_NV_CUINFO"
        /*0018*/ 	.short	0x0002
        /*001a*/ 	.short	0x0064
        /*001c*/ 	.short	0x0082
	.zero		2


//--------------------- .nv.info                  --------------------------
	.section	.nv.info,"",@"SHT_CUDA_INFO"
	.align	4


	//----- nvinfo : EIATTR_REGCOUNT
	.align		4
        /*0000*/ 	.byte	0x04, 0x2f
        /*0002*/ 	.short	(.L_1 - .L_0)
	.align		4
.L_0:
        /*0004*/ 	.word	index@(_Z9addKernelPiPKiS1_)
        /*0008*/ 	.word	0x0000000c


	//----- nvinfo : EIATTR_FRAME_SIZE
	.align		4
.L_1:
        /*000c*/ 	.byte	0x04, 0x11
        /*000e*/ 	.short	(.L_3 - .L_2)
	.align		4
.L_2:
        /*0010*/ 	.word	index@(_Z9addKernelPiPKiS1_)
        /*0014*/ 	.word	0x00000000


	//----- nvinfo : EIATTR_REGCOUNT
	.align		4
.L_3:
        /*0018*/ 	.byte	0x04, 0x2f
        /*001a*/ 	.short	(.L_5 - .L_4)
	.align		4
.L_4:
        /*001c*/ 	.word	index@(_Z13matmul_kernelPiS_S_i)
        /*0020*/ 	.word	0x0000001e


	//----- nvinfo : EIATTR_FRAME_SIZE
	.align		4
.L_5:
        /*0024*/ 	.byte	0x04, 0x11
        /*0026*/ 	.short	(.L_7 - .L_6)
	.align		4
.L_6:
        /*0028*/ 	.word	index@(_Z13matmul_kernelPiS_S_i)
        /*002c*/ 	.word	0x00000000


	//----- nvinfo : EIATTR_MIN_STACK_SIZE
	.align		4
.L_7:
        /*0030*/ 	.byte	0x04, 0x12
        /*0032*/ 	.short	(.L_9 - .L_8)
	.align		4
.L_8:
        /*0034*/ 	.word	index@(_Z13matmul_kernelPiS_S_i)
        /*0038*/ 	.word	0x00000000


	//----- nvinfo : EIATTR_MIN_STACK_SIZE
	.align		4
.L_9:
        /*003c*/ 	.byte	0x04, 0x12
        /*003e*/ 	.short	(.L_11 - .L_10)
	.align		4
.L_10:
        /*0040*/ 	.word	index@(_Z9addKernelPiPKiS1_)
        /*0044*/ 	.word	0x00000000
.L_11:


//--------------------- .nv.compat                --------------------------
	.section	.nv.compat,"",@"SHT_CUDA_COMPAT_INFO"
	.align	4
        /*0000*/ 	.byte	0x02, 0x09, 0x00, 0x00, 0x02, 0x02, 0x01, 0x00, 0x02, 0x05, 0x05, 0x00, 0x03, 0x07, 0x01, 0x01
        /*0010*/ 	.byte	0x02, 0x03, 0x00, 0x00, 0x02, 0x06, 0x01, 0x00, 0x04, 0x0b, 0x08, 0x00, 0x09, 0x00, 0x00, 0x00
        /*0020*/ 	.byte	0x00, 0x00, 0x00, 0x00


//--------------------- .nv.info._Z13matmul_kernelPiS_S_i --------------------------
	.section	.nv.info._Z13matmul_kernelPiS_S_i,"",@"SHT_CUDA_INFO"
	.sectionflags	@""
	.align	4


	//----- nvinfo : EIATTR_CUDA_API_VERSION
	.align		4
        /*0000*/ 	.byte	0x04, 0x37
        /*0002*/ 	.short	(.L_13 - .L_12)
.L_12:
        /*0004*/ 	.word	0x00000082


	//----- nvinfo : EIATTR_KPARAM_INFO
	.align		4
.L_13:
        /*0008*/ 	.byte	0x04, 0x17
        /*000a*/ 	.short	(.L_15 - .L_14)
.L_14:
        /*000c*/ 	.word	0x00000000
        /*0010*/ 	.short	0x0003
        /*0012*/ 	.short	0x0018
        /*0014*/ 	.byte	0x00, 0xf0, 0x11, 0x00


	//----- nvinfo : EIATTR_KPARAM_INFO
	.align		4
.L_15:
        /*0018*/ 	.byte	0x04, 0x17
        /*001a*/ 	.short	(.L_17 - .L_16)
.L_16:
        /*001c*/ 	.word	0x00000000
        /*0020*/ 	.short	0x0002
        /*0022*/ 	.short	0x0010
        /*0024*/ 	.byte	0x00, 0xf5, 0x21, 0x00


	//----- nvinfo : EIATTR_KPARAM_INFO
	.align		4
.L_17:
        /*0028*/ 	.byte	0x04, 0x17
        /*002a*/ 	.short	(.L_19 - .L_18)
.L_18:
        /*002c*/ 	.word	0x00000000
        /*0030*/ 	.short	0x0001
        /*0032*/ 	.short	0x0008
        /*0034*/ 	.byte	0x00, 0xf5, 0x21, 0x00


	//----- nvinfo : EIATTR_KPARAM_INFO
	.align		4
.L_19:
        /*0038*/ 	.byte	0x04, 0x17
        /*003a*/ 	.short	(.L_21 - .L_20)
.L_20:
        /*003c*/ 	.word	0x00000000
        /*0040*/ 	.short	0x0000
        /*0042*/ 	.short	0x0000
        /*0044*/ 	.byte	0x00, 0xf5, 0x21, 0x00


	//----- nvinfo : EIATTR_SPARSE_MMA_MASK
	.align		4
.L_21:
        /*0048*/ 	.byte	0x03, 0x50
        /*004a*/ 	.short	0x0000


	//----- nvinfo : EIATTR_MAXREG_COUNT
	.align		4
        /*004c*/ 	.byte	0x03, 0x1b
        /*004e*/ 	.short	0x00ff


	//----- nvinfo : EIATTR_MERCURY_ISA_VERSION
	.align		4
        /*0050*/ 	.byte	0x03, 0x5f
        /*0052*/ 	.short	0x0101


	//----- nvinfo : EIATTR_VRC_CTA_INIT_COUNT
	.align		4
        /*0054*/ 	.byte	0x02, 0x4a
	.zero		1
	.zero		1


	//----- nvinfo : EIATTR_EXIT_INSTR_OFFSETS
	.align		4
        /*0058*/ 	.byte	0x04, 0x1c
        /*005a*/ 	.short	(.L_23 - .L_22)


	//   ....[0]....
.L_22:
        /*005c*/ 	.word	0x000000c0


	//   ....[1]....
        /*0060*/ 	.word	0x00000a90


	//----- nvinfo : EIATTR_CBANK_PARAM_SIZE
	.align		4
.L_23:
        /*0064*/ 	.byte	0x03, 0x19
        /*0066*/ 	.short	0x001c


	//----- nvinfo : EIATTR_PARAM_CBANK
	.align		4
        /*0068*/ 	.byte	0x04, 0x0a
        /*006a*/ 	.short	(.L_25 - .L_24)
	.align		4
.L_24:
        /*006c*/ 	.word	index@(.nv.constant0._Z13matmul_kernelPiS_S_i)
        /*0070*/ 	.short	0x0380
        /*0072*/ 	.short	0x001c


	//----- nvinfo : EIATTR_SW_WAR
	.align		4
.L_25:
        /*0074*/ 	.byte	0x04, 0x36
        /*0076*/ 	.short	(.L_27 - .L_26)
.L_26:
        /*0078*/ 	.word	0x00000008
.L_27:


//--------------------- .nv.info._Z9addKernelPiPKiS1_ --------------------------
	.section	.nv.info._Z9addKernelPiPKiS1_,"",@"SHT_CUDA_INFO"
	.sectionflags	@""
	.align	4


	//----- nvinfo : EIATTR_CUDA_API_VERSION
	.align		4
        /*0000*/ 	.byte	0x04, 0x37
        /*0002*/ 	.short	(.L_29 - .L_28)
.L_28:
        /*0004*/ 	.word	0x00000082


	//----- nvinfo : EIATTR_KPARAM_INFO
	.align		4
.L_29:
        /*0008*/ 	.byte	0x04, 0x17
        /*000a*/ 	.short	(.L_31 - .L_30)
.L_30:
        /*000c*/ 	.word	0x00000000
        /*0010*/ 	.short	0x0002
        /*0012*/ 	.short	0x0010
        /*0014*/ 	.byte	0x00, 0xf5, 0x21, 0x00


	//----- nvinfo : EIATTR_KPARAM_INFO
	.align		4
.L_31:
        /*0018*/ 	.byte	0x04, 0x17
        /*001a*/ 	.short	(.L_33 - .L_32)
.L_32:
        /*001c*/ 	.word	0x00000000
        /*0020*/ 	.short	0x0001
        /*0022*/ 	.short	0x0008
        /*0024*/ 	.byte	0x00, 0xf5, 0x21, 0x00


	//----- nvinfo : EIATTR_KPARAM_INFO
	.align		4
.L_33:
        /*0028*/ 	.byte	0x04, 0x17
        /*002a*/ 	.short	(.L_35 - .L_34)
.L_34:
        /*002c*/ 	.word	0x00000000
        /*0030*/ 	.short	0x0000
        /*0032*/ 	.short	0x0000
        /*0034*/ 	.byte	0x00, 0xf5, 0x21, 0x00


	//----- nvinfo : EIATTR_SPARSE_MMA_MASK
	.align		4
.L_35:
        /*0038*/ 	.byte	0x03, 0x50
        /*003a*/ 	.short	0x0000


	//----- nvinfo : EIATTR_MAXREG_COUNT
	.align		4
        /*003c*/ 	.byte	0x03, 0x1b
        /*003e*/ 	.short	0x00ff


	//----- nvinfo : EIATTR_MERCURY_ISA_VERSION
	.align		4
        /*0040*/ 	.byte	0x03, 0x5f
        /*0042*/ 	.short	0x0101


	//----- nvinfo : EIATTR_VRC_CTA_INIT_COUNT
	.align		4
        /*0044*/ 	.byte	0x02, 0x4a
	.zero		1
	.zero		1


	//----- nvinfo : EIATTR_EXIT_INSTR_OFFSETS
	.align		4
        /*0048*/ 	.byte	0x04, 0x1c
        /*004a*/ 	.short	(.L_37 - .L_36)


	//   ....[0]....
.L_36:
        /*004c*/ 	.word	0x000000d0


	//----- nvinfo : EIATTR_CBANK_PARAM_SIZE
	.align		4
.L_37:
        /*0050*/ 	.byte	0x03, 0x19
        /*0052*/ 	.short	0x0018


	//----- nvinfo : EIATTR_PARAM_CBANK
	.align		4
        /*0054*/ 	.byte	0x04, 0x0a
        /*0056*/ 	.short	(.L_39 - .L_38)
	.align		4
.L_38:
        /*0058*/ 	.word	index@(.nv.constant0._Z9addKernelPiPKiS1_)
        /*005c*/ 	.short	0x0380
        /*005e*/ 	.short	0x0018


	//----- nvinfo : EIATTR_SW_WAR
	.align		4
.L_39:
        /*0060*/ 	.byte	0x04, 0x36
        /*0062*/ 	.short	(.L_41 - .L_40)
.L_40:
        /*0064*/ 	.word	0x00000008
.L_41:


//--------------------- .nv.callgraph             --------------------------
	.section	.nv.callgraph,"",@"SHT_CUDA_CALLGRAPH"
	.align	4
	.sectionentsize	8
	.align		4
        /*0000*/ 	.word	0x00000000
	.align		4
        /*0004*/ 	.word	0xffffffff
	.align		4
        /*0008*/ 	.word	0x00000000
	.align		4
        /*000c*/ 	.word	0xfffffffe
	.align		4
        /*0010*/ 	.word	0x00000000
	.align		4
        /*0014*/ 	.word	0xfffffffd
	.align		4
        /*0018*/ 	.word	0x00000000
	.align		4
        /*001c*/ 	.word	0xfffffffc


//--------------------- .text._Z13matmul_kernelPiS_S_i --------------------------
	.section	.text._Z13matmul_kernelPiS_S_i,"ax",@progbits
	.align	128
        .global         _Z13matmul_kernelPiS_S_i
        .type           _Z13matmul_kernelPiS_S_i,@function
        .size           _Z13matmul_kernelPiS_S_i,(.L_x_6 - _Z13matmul_kernelPiS_S_i)
        .other          _Z13matmul_kernelPiS_S_i,@"STO_CUDA_ENTRY STV_DEFAULT"
_Z13matmul_kernelPiS_S_i:
.text._Z13matmul_kernelPiS_S_i:
[----:B------:R-:W-:Y:S01]  /*0000*/  LDC R1, c[0x0][0x37c] ;  /* 0x0000df00ff017b82 */ /* 0x000fe20000000800 */
[----:B------:R-:W0:Y:S07]  /*0010*/  S2R R0, SR_TID.Y ;  /* 0x0000000000007919 */ /* 0x000e2e0000002200 */
[----:B------:R-:W0:Y:S01]  /*0020*/  S2UR UR4, SR_CTAID.Y ;  /* 0x00000000000479c3 */ /* 0x000e220000002600 */
[----:B------:R-:W1:Y:S01]  /*0030*/  LDCU UR20, c[0x0][0x398] ;  /* 0x00007300ff1477ac */ /* 0x000e620008000800 */
[----:B------:R-:W2:Y:S06]  /*0040*/  S2R R3, SR_TID.X ;  /* 0x0000000000037919 */ /* 0x000eac0000002100 */
[----:B------:R-:W0:Y:S08]  /*0050*/  LDC R13, c[0x0][0x364] ;  /* 0x0000d900ff0d7b82 */ /* 0x000e300000000800 */
[----:B------:R-:W2:Y:S08]  /*0060*/  S2UR UR5, SR_CTAID.X ;  /* 0x00000000000579c3 */ /* 0x000eb00000002500 */
[----:B------:R-:W2:Y:S01]  /*0070*/  LDC R2, c[0x0][0x360] ;  /* 0x0000d800ff027b82 */ /* 0x000ea20000000800 */
[----:B0-----:R-:W-:-:S02]  /*0080*/  IMAD R13, R13, UR4, R0 ;  /* 0x000000040d0d7c24 */ /* 0x001fc4000f8e0200 */
[----:B--2---:R-:W-:-:S05]  /*0090*/  IMAD R0, R2, UR5, R3 ;  /* 0x0000000502007c24 */ /* 0x004fca000f8e0203 */
[----:B------:R-:W-:-:S04]  /*00a0*/  VIMNMX R2, PT, PT, R13, R0, !PT ;  /* 0x000000000d027248 */ /* 0x000fc80007fe0100 */
[----:B-1----:R-:W-:-:S13]  /*00b0*/  ISETP.GE.AND P0, PT, R2, UR20, PT ;  /* 0x0000001402007c0c */ /* 0x002fda000bf06270 */
[----:B------:R-:W-:Y:S05]  /*00c0*/  @P0 EXIT ;  /* 0x000000000000094d */ /* 0x000fea0003800000 */
[----:B------:R-:W-:Y:S01]  /*00d0*/  UISETP.GE.U32.AND UP0, UPT, UR20, 0x8, UPT ;  /* 0x000000081400788c */ /* 0x000fe2000bf06070 */
[----:B------:R-:W-:Y:S02]  /*00e0*/  HFMA2 R12, -RZ, RZ, 0, 0 ;  /* 0x00000000ff0c7431 */ /* 0x000fe400000001ff */
[----:B------:R-:W-:Y:S01]  /*00f0*/  IMAD R13, R13, UR20, RZ ;  /* 0x000000140d0d7c24 */ /* 0x000fe2000f8e02ff */
[----:B------:R-:W-:Y:S01]  /*0100*/  UMOV UR4, URZ ;  /* 0x000000ff00047c82 */ /* 0x000fe20008000000 */
[----:B------:R-:W0:Y:S04]  /*0110*/  LDCU.64 UR18, c[0x0][0x358] ;  /* 0x00006b00ff1277ac */ /* 0x000e280008000a00 */
[----:B------:R-:W-:Y:S05]  /*0120*/  BRA.U !UP0, `(.L_x_0) ;  /* 0x0000000508047547 */ /* 0x000fea000b800000 */
[----:B------:R-:W1:Y:S01]  /*0130*/  LDCU.128 UR24, c[0x0][0x380] ;  /* 0x00007000ff1877ac */ /* 0x000e620008000c00 */
[----:B------:R-:W-:Y:S02]  /*0140*/  MOV R12, RZ ;  /* 0x000000ff000c7202 */ /* 0x000fe40000000f00 */
[----:B------:R-:W-:Y:S01]  /*0150*/  MOV R14, R0 ;  /* 0x00000000000e7202 */ /* 0x000fe20000000f00 */
[----:B------:R-:W-:-:S04]  /*0160*/  ULOP3.LUT UR4, UR20, 0x7ffffff8, URZ, 0xc0, !UPT ;  /* 0x7ffffff814047892 */ /* 0x000fc8000f8ec0ff */
[----:B------:R-:W-:Y:S01]  /*0170*/  UIADD3 UR5, UPT, UPT, -UR4, URZ, URZ ;  /* 0x000000ff04057290 */ /* 0x000fe2000fffe1ff */
[----:B-1----:R-:W-:Y:S01]  /*0180*/  MOV R2, UR24 ;  /* 0x0000001800027c02 */ /* 0x002fe20008000f00 */
[----:B------:R-:W-:Y:S01]  /*0190*/  UIMAD.WIDE UR6, UR20, 0x8, UR26 ;  /* 0x00000008140678a5 */ /* 0x000fe2000f8e021a */
[----:B------:R-:W-:Y:S01]  /*01a0*/  MOV R3, UR25 ;  /* 0x0000001900037c02 */ /* 0x000fe20008000f00 */
[----:B------:R-:W-:Y:S02]  /*01b0*/  UIMAD.WIDE UR8, UR20, 0xc, UR26 ;  /* 0x0000000c140878a5 */ /* 0x000fe4000f8e021a */
[----:B------:R-:W-:Y:S01]  /*01c0*/  UIMAD.WIDE UR10, UR20, 0x10, UR26 ;  /* 0x00000010140a78a5 */ /* 0x000fe2000f8e021a */
[----:B------:R-:W-:Y:S01]  /*01d0*/  IMAD.WIDE.U32 R2, R13, 0x4, R2 ;  /* 0x000000040d027825 */ /* 0x000fe200078e0002 */
[----:B------:R-:W-:Y:S02]  /*01e0*/  UIMAD.WIDE UR12, UR20, 0x14, UR26 ;  /* 0x00000014140c78a5 */ /* 0x000fe4000f8e021a */
[----:B------:R-:W-:Y:S01]  /*01f0*/  UIMAD.WIDE UR14, UR20, 0x18, UR26 ;  /* 0x00000018140e78a5 */ /* 0x000fe2000f8e021a */
[----:B------:R-:W-:Y:S01]  /*0200*/  IADD3 R2, P0, PT, R2, 0x10, RZ ;  /* 0x0000001002027810 */ /* 0x000fe20007f1e0ff */
[----:B------:R-:W-:-:S03]  /*0210*/  UIMAD.WIDE UR16, UR20, 0x1c, UR26 ;  /* 0x0000001c141078a5 */ /* 0x000fc6000f8e021a */
[----:B------:R-:W-:-:S09]  /*0220*/  IADD3.X R3, PT, PT, RZ, R3, RZ, P0, !PT ;  /* 0x00000003ff037210 */ /* 0x000fd200007fe4ff */
.L_x_1:
[----:B------:R-:W-:Y:S01]  /*0230*/  UIMAD.WIDE UR22, UR20, 0x4, UR26 ;  /* 0x00000004141678a5 */ /* 0x000fe2000f8e021a */
[----:B------:R-:W-:Y:S02]  /*0240*/  IMAD.MOV.U32 R23, RZ, RZ, 0x4 ;  /* 0x00000004ff177424 */ /* 0x000fe400078e00ff */
[----:B------:R-:W-:Y:S01]  /*0250*/  HFMA2 R11, -RZ, RZ, 0, 2.384185791015625e-07 ;  /* 0x00000004ff0b7431 */ /* 0x000fe200000001ff */
[----:B------:R-:W-:Y:S01]  /*0260*/  MOV R25, 0x4 ;  /* 0x0000000400197802 */ /* 0x000fe20000000f00 */
[----:B0-----:R-:W2:Y:S01]  /*0270*/  LDG.E R21, desc[UR18][R2.64+-0x10] ;  /* 0xfffff01202157981 */ /* 0x001ea2000c1e1900 */
[C---:B------:R-:W-:Y:S01]  /*0280*/  IMAD.WIDE R22, R14.reuse, R23, UR26 ;  /* 0x0000001a0e167e25 */ /* 0x040fe2000f8e0217 */
[----:B------:R-:W-:Y:S02]  /*0290*/  MOV R8, UR22 ;  /* 0x0000001600087c02 */ /* 0x000fe40008000f00 */
[----:B------:R-:W-:Y:S01]  /*02a0*/  MOV R9, UR23 ;  /* 0x0000001700097c02 */ /* 0x000fe20008000f00 */
[----:B------:R-:W3:Y:S02]  /*02b0*/  LDG.E R19, desc[UR18][R2.64+-0xc] ;  /* 0xfffff41202137981 */ /* 0x000ee4000c1e1900 */
[----:B------:R-:W-:-:S02]  /*02c0*/  IMAD.WIDE R8, R14, 0x4, R8 ;  /* 0x000000040e087825 */ /* 0x000fc400078e0208 */
[----:B------:R-:W2:Y:S01]  /*02d0*/  LDG.E R22, desc[UR18][R22.64] ;  /* 0x0000001216167981 */ /* 0x000ea2000c1e1900 */
[----:B------:R-:W-:Y:S01]  /*02e0*/  MOV R5, 0x4 ;  /* 0x0000000400057802 */ /* 0x000fe20000000f00 */
[C---:B------:R-:W-:Y:S02]  /*02f0*/  IMAD.WIDE R24, R14.reuse, R25, UR6 ;  /* 0x000000060e187e25 */ /* 0x040fe4000f8e0219 */
[----:B------:R0:W3:Y:S02]  /*0300*/  LDG.E R20, desc[UR18][R8.64] ;  /* 0x0000001208147981 */ /* 0x0000e4000c1e1900 */
[----:B------:R-:W-:Y:S02]  /*0310*/  IMAD.WIDE R10, R14, R11, UR8 ;  /* 0x000000080e0a7e25 */ /* 0x000fe4000f8e020b */
[----:B------:R-:W4:Y:S04]  /*0320*/  LDG.E R18, desc[UR18][R24.64] ;  /* 0x0000001218127981 */ /* 0x000f28000c1e1900 */
[----:B------:R-:W4:Y:S01]  /*0330*/  LDG.E R17, desc[UR18][R2.64+-0x8] ;  /* 0xfffff81202117981 */ /* 0x000f22000c1e1900 */
[----:B0-----:R-:W-:-:S02]  /*0340*/  HFMA2 R9, -RZ, RZ, 0, 2.384185791015625e-07 ;  /* 0x00000004ff097431 */ /* 0x001fc400000001ff */
[----:B------:R-:W-:Y:S01]  /*0350*/  IMAD.MOV.U32 R7, RZ, RZ, 0x4 ;  /* 0x00000004ff077424 */ /* 0x000fe200078e00ff */
[----:B------:R0:W5:Y:S01]  /*0360*/  LDG.E R16, desc[UR18][R10.64] ;  /* 0x000000120a107981 */ /* 0x000162000c1e1900 */
[----:B------:R-:W-:-:S03]  /*0370*/  IMAD.WIDE R4, R14, R5, UR10 ;  /* 0x0000000a0e047e25 */ /* 0x000fc6000f8e0205 */
[----:B------:R-:W5:Y:S01]  /*0380*/  LDG.E R15, desc[UR18][R2.64+-0x4] ;  /* 0xfffffc12020f7981 */ /* 0x000f62000c1e1900 */
[C---:B------:R-:W-:Y:S01]  /*0390*/  IMAD.WIDE R6, R14.reuse, R7, UR12 ;  /* 0x0000000c0e067e25 */ /* 0x040fe2000f8e0207 */
[----:B------:R-:W-:Y:S02]  /*03a0*/  MOV R27, 0x4 ;  /* 0x00000004001b7802 */ /* 0x000fe40000000f00 */
[----:B------:R1:W5:Y:S01]  /*03b0*/  LDG.E R4, desc[UR18][R4.64] ;  /* 0x0000001204047981 */ /* 0x000362000c1e1900 */
[----:B------:R-:W-:-:S03]  /*03c0*/  IMAD.WIDE R8, R14, R9, UR14 ;  /* 0x0000000e0e087e25 */ /* 0x000fc6000f8e0209 */
[----:B------:R-:W5:Y:S01]  /*03d0*/  LDG.E R23, desc[UR18][R2.64] ;  /* 0x0000001202177981 */ /* 0x000f62000c1e1900 */
[----:B0-----:R-:W-:-:S03]  /*03e0*/  IMAD.WIDE R10, R14, R27, UR16 ;  /* 0x000000100e0a7e25 */ /* 0x001fc6000f8e021b */
[----:B------:R-:W5:Y:S04]  /*03f0*/  LDG.E R7, desc[UR18][R6.64] ;  /* 0x0000001206077981 */ /* 0x000f68000c1e1900 */
[----:B------:R-:W5:Y:S04]  /*0400*/  LDG.E R24, desc[UR18][R2.64+0x4] ;  /* 0x0000041202187981 */ /* 0x000f68000c1e1900 */
[----:B------:R-:W5:Y:S04]  /*0410*/  LDG.E R8, desc[UR18][R8.64] ;  /* 0x0000001208087981 */ /* 0x000f68000c1e1900 */
[----:B------:R-:W5:Y:S04]  /*0420*/  LDG.E R25, desc[UR18][R2.64+0x8] ;  /* 0x0000081202197981 */ /* 0x000f68000c1e1900 */
[----:B------:R-:W5:Y:S04]  /*0430*/  LDG.E R10, desc[UR18][R10.64] ;  /* 0x000000120a0a7981 */ /* 0x000f68000c1e1900 */
[----:B------:R0:W5:Y:S01]  /*0440*/  LDG.E R27, desc[UR18][R2.64+0xc] ;  /* 0x00000c12021b7981 */ /* 0x000162000c1e1900 */
[----:B------:R-:W-:-:S04]  /*0450*/  UIADD3 UR5, UPT, UPT, UR5, 0x8, URZ ;  /* 0x0000000805057890 */ /* 0x000fc8000fffe0ff */
[----:B------:R-:W-:Y:S01]  /*0460*/  UISETP.NE.AND UP0, UPT, UR5, URZ, UPT ;  /* 0x000000ff0500728c */ /* 0x000fe2000bf05270 */
[----:B-1----:R-:W-:Y:S02]  /*0470*/  MOV R5, UR20 ;  /* 0x0000001400057c02 */ /* 0x002fe40008000f00 */
[----:B0-----:R-:W-:Y:S02]  /*0480*/  IADD3 R2, P0, PT, R2, 0x20, RZ ;  /* 0x0000002002027810 */ /* 0x001fe40007f1e0ff */
[----:B------:R-:W-:Y:S02]  /*0490*/  LEA R14, R5, R14, 0x3 ;  /* 0x0000000e050e7211 */ /* 0x000fe400078e18ff */
[----:B------:R-:W-:Y:S01]  /*04a0*/  IADD3.X R3, PT, PT, RZ, R3, RZ, P0, !PT ;  /* 0x00000003ff037210 */ /* 0x000fe200007fe4ff */
[----:B--2---:R-:W-:-:S04]  /*04b0*/  IMAD R21, R21, R22, R12 ;  /* 0x0000001615157224 */ /* 0x004fc800078e020c */
[----:B---3--:R-:W-:-:S04]  /*04c0*/  IMAD R19, R19, R20, R21 ;  /* 0x0000001413137224 */ /* 0x008fc800078e0215 */
[----:B----4-:R-:W-:-:S04]  /*04d0*/  IMAD R17, R17, R18, R19 ;  /* 0x0000001211117224 */ /* 0x010fc800078e0213 */
[----:B-----5:R-:W-:-:S04]  /*04e0*/  IMAD R15, R15, R16, R17 ;  /* 0x000000100f0f7224 */ /* 0x020fc800078e0211 */
[----:B------:R-:W-:-:S04]  /*04f0*/  IMAD R4, R23, R4, R15 ;  /* 0x0000000417047224 */ /* 0x000fc800078e020f */
[----:B------:R-:W-:-:S04]  /*0500*/  IMAD R4, R24, R7, R4 ;  /* 0x0000000718047224 */ /* 0x000fc800078e0204 */
[----:B------:R-:W-:-:S04]  /*0510*/  IMAD R4, R25, R8, R4 ;  /* 0x0000000819047224 */ /* 0x000fc800078e0204 */
[----:B------:R-:W-:Y:S01]  /*0520*/  IMAD R12, R27, R10, R4 ;  /* 0x0000000a1b0c7224 */ /* 0x000fe200078e0204 */
[----:B------:R-:W-:Y:S06]  /*0530*/  BRA.U UP0, `(.L_x_1) ;  /* 0xfffffffd003c7547 */ /* 0x000fec000b83ffff */
.L_x_0:
[----:B------:R-:W-:-:S04]  /*0540*/  ULOP3.LUT UR6, UR20, 0x7, URZ, 0xc0, !UPT ;  /* 0x0000000714067892 */ /* 0x000fc8000f8ec0ff */
[----:B------:R-:W-:-:S09]  /*0550*/  UISETP.NE.AND UP0, UPT, UR6, URZ, UPT ;  /* 0x000000ff0600728c */ /* 0x000fd2000bf05270 */
[----:B------:R-:W-:Y:S05]  /*0560*/  BRA.U !UP0, `(.L_x_2) ;  /* 0x0000000508387547 */ /* 0x000fea000b800000 */
[----:B------:R-:W-:Y:S02]  /*0570*/  UISETP.GE.U32.AND UP0, UPT, UR6, 0x4, UPT ;  /* 0x000000040600788c */ /* 0x000fe4000bf06070 */
[----:B------:R-:W-:-:S04]  /*0580*/  ULOP3.LUT UR5, UR20, 0x3, URZ, 0xc0, !UPT ;  /* 0x0000000314057892 */ /* 0x000fc8000f8ec0ff */
[----:B------:R-:W-:-:S03]  /*0590*/  UISETP.NE.AND UP1, UPT, UR5, URZ, UPT ;  /* 0x000000ff0500728c */ /* 0x000fc6000bf25270 */
[----:B------:R-:W-:Y:S08]  /*05a0*/  BRA.U !UP0, `(.L_x_3) ;  /* 0x00000001087c7547 */ /* 0x000ff0000b800000 */
[----:B------:R-:W1:Y:S01]  /*05b0*/  LDC.64 R6, c[0x0][0x388] ;  /* 0x0000e200ff067b82 */ /* 0x000e620000000a00 */
[----:B------:R-:W2:Y:S01]  /*05c0*/  LDCU.64 UR6, c[0x0][0x380] ;  /* 0x00007000ff0677ac */ /* 0x000ea20008000a00 */
[----:B------:R-:W-:Y:S01]  /*05d0*/  IMAD.U32 R9, RZ, RZ, UR4 ;  /* 0x00000004ff097e24 */ /* 0x000fe2000f8e00ff */
[C---:B------:R-:W-:Y:S02]  /*05e0*/  IADD3 R3, PT, PT, R13.reuse, UR4, RZ ;  /* 0x000000040d037c10 */ /* 0x040fe4000fffe0ff */
[----:B------:R-:W-:Y:S01]  /*05f0*/  IADD3 R10, P0, PT, R13, UR4, RZ ;  /* 0x000000040d0a7c10 */ /* 0x000fe2000ff1e0ff */
[----:B------:R-:W-:Y:S01]  /*0600*/  IMAD R9, R9, UR20, R0 ;  /* 0x0000001409097c24 */ /* 0x000fe2000f8e0200 */
[----:B------:R-:W-:Y:S01]  /*0610*/  MOV R11, UR20 ;  /* 0x00000014000b7c02 */ /* 0x000fe20008000f00 */
[----:B------:R-:W3:Y:S01]  /*0620*/  LDC.64 R4, c[0x0][0x380] ;  /* 0x0000e000ff047b82 */ /* 0x000ee20000000a00 */
[----:B------:R-:W-:Y:S01]  /*0630*/  MOV R15, UR20 ;  /* 0x00000014000f7c02 */ /* 0x000fe20008000f00 */
[----:B-1----:R-:W-:Y:S01]  /*0640*/  IMAD.WIDE R6, R9, 0x4, R6 ;  /* 0x0000000409067825 */ /* 0x002fe200078e0206 */
[----:B------:R-:W-:-:S05]  /*0650*/  MOV R9, UR20 ;  /* 0x0000001400097c02 */ /* 0x000fca0008000f00 */
[----:B------:R-:W-:Y:S02]  /*0660*/  IMAD.WIDE R8, R9, 0x4, R6 ;  /* 0x0000000409087825 */ /* 0x000fe400078e0206 */
[----:B0-----:R-:W4:Y:S02]  /*0670*/  LDG.E R6, desc[UR18][R6.64] ;  /* 0x0000001206067981 */ /* 0x001f24000c1e1900 */
[----:B---3--:R-:W-:Y:S01]  /*0680*/  IMAD.WIDE.U32 R4, R3, 0x4, R4 ;  /* 0x0000000403047825 */ /* 0x008fe200078e0004 */
[----:B------:R-:W-:Y:S01]  /*0690*/  IADD3.X R3, PT, PT, RZ, RZ, RZ, P0, !PT ;  /* 0x000000ffff037210 */ /* 0x000fe200007fe4ff */
[----:B------:R-:W3:Y:S01]  /*06a0*/  LDG.E R17, desc[UR18][R8.64] ;  /* 0x0000001208117981 */ /* 0x000ee2000c1e1900 */
[----:B--2---:R-:W-:-:S03]  /*06b0*/  LEA R2, P0, R10, UR6, 0x2 ;  /* 0x000000060a027c11 */ /* 0x004fc6000f8010ff */
[----:B------:R-:W4:Y:S01]  /*06c0*/  LDG.E R5, desc[UR18][R4.64] ;  /* 0x0000001204057981 */ /* 0x000f22000c1e1900 */
[----:B------:R-:W-:Y:S01]  /*06d0*/  LEA.HI.X R3, R10, UR7, R3, 0x2, P0 ;  /* 0x000000070a037c11 */ /* 0x000fe200080f1403 */
[----:B------:R-:W-:-:S04]  /*06e0*/  IMAD.WIDE R10, R11, 0x4, R8 ;  /* 0x000000040b0a7825 */ /* 0x000fc800078e0208 */
[----:B------:R-:W3:Y:S01]  /*06f0*/  LDG.E R16, desc[UR18][R2.64+0x4] ;  /* 0x0000041202107981 */ /* 0x000ee2000c1e1900 */
[----:B------:R-:W-:-:S03]  /*0700*/  IMAD.WIDE R14, R15, 0x4, R10 ;  /* 0x000000040f0e7825 */ /* 0x000fc600078e020a */
[----:B------:R-:W2:Y:S04]  /*0710*/  LDG.E R19, desc[UR18][R10.64] ;  /* 0x000000120a137981 */ /* 0x000ea8000c1e1900 */
[----:B------:R-:W2:Y:S04]  /*0720*/  LDG.E R18, desc[UR18][R2.64+0x8] ;  /* 0x0000081202127981 */ /* 0x000ea8000c1e1900 */
[----:B------:R-:W5:Y:S04]  /*0730*/  LDG.E R20, desc[UR18][R2.64+0xc] ;  /* 0x00000c1202147981 */ /* 0x000f68000c1e1900 */
[----:B------:R-:W5:Y:S01]  /*0740*/  LDG.E R14, desc[UR18][R14.64] ;  /* 0x000000120e0e7981 */ /* 0x000f62000c1e1900 */
[----:B------:R-:W-:Y:S01]  /*0750*/  UIADD3 UR4, UPT, UPT, UR4, 0x4, URZ ;  /* 0x0000000404047890 */ /* 0x000fe2000fffe0ff */
[----:B----4-:R-:W-:-:S04]  /*0760*/  IMAD R5, R5, R6, R12 ;  /* 0x0000000605057224 */ /* 0x010fc800078e020c */
[----:B---3--:R-:W-:-:S04]  /*0770*/  IMAD R5, R16, R17, R5 ;  /* 0x0000001110057224 */ /* 0x008fc800078e0205 */
[----:B--2---:R-:W-:-:S04]  /*0780*/  IMAD R5, R18, R19, R5 ;  /* 0x0000001312057224 */ /* 0x004fc800078e0205 */
[----:B-----5:R-:W-:-:S07]  /*0790*/  IMAD R12, R20, R14, R5 ;  /* 0x0000000e140c7224 */ /* 0x020fce00078e0205 */
.L_x_3:
[----:B------:R-:W-:Y:S05]  /*07a0*/  BRA.U !UP1, `(.L_x_2) ;  /* 0x0000000109a87547 */ /* 0x000fea000b800000 */
[----:B------:R-:W-:Y:S01]  /*07b0*/  UISETP.NE.AND UP0, UPT, UR5, 0x1, UPT ;  /* 0x000000010500788c */ /* 0x000fe2000bf05270 */
[----:B------:R-:W-:Y:S01]  /*07c0*/  MOV R7, UR4 ;  /* 0x0000000400077c02 */ /* 0x000fe20008000f00 */
[----:B------:R-:W-:Y:S02]  /*07d0*/  ULOP3.LUT UR5, UR20, 0x1, URZ, 0xc0, !UPT ;  /* 0x0000000114057892 */ /* 0x000fe4000f8ec0ff */
[----:B------:R-:W-:Y:S02]  /*07e0*/  MOV R15, UR20 ;  /* 0x00000014000f7c02 */ /* 0x000fe40008000f00 */
[----:B------:R-:W-:Y:S01]  /*07f0*/  UISETP.NE.U32.AND UP1, UPT, UR5, 0x1, UPT ;  /* 0x000000010500788c */ /* 0x000fe2000bf25070 */
[----:B------:R-:W-:-:S04]  /*0800*/  PLOP3.LUT P1, PT, PT, PT, UP0, 0x80, 0x8 ;  /* 0x000000000008781c */ /* 0x000fc80003f2f008 */
[----:B------:R-:W1:Y:S01]  /*0810*/  @UP0 LDCU.128 UR8, c[0x0][0x380] ;  /* 0x00007000ff0807ac */ /* 0x000e620008000c00 */
[----:B------:R-:W-:Y:S01]  /*0820*/  PLOP3.LUT P0, PT, PT, PT, UP1, 0x80, 0x8 ;  /* 0x000000000008781c */ /* 0x000fe20003f0f018 */
[----:B------:R-:W2:Y:S04]  /*0830*/  @UP0 LDCU.64 UR6, c[0x0][0x380] ;  /* 0x00007000ff0607ac */ /* 0x000ea80008000a00 */
[----:B------:R-:W3:Y:S03]  /*0840*/  @!UP1 LDCU.128 UR12, c[0x0][0x380] ;  /* 0x00007000ff0c97ac */ /* 0x000ee60008000c00 */
[C---:B------:R-:W-:Y:S02]  /*0850*/  @P1 IADD3 R3, PT, PT, R13.reuse, UR4, RZ ;  /* 0x000000040d031c10 */ /* 0x040fe4000fffe0ff */
[----:B------:R-:W-:Y:S01]  /*0860*/  @P1 IADD3 R6, P2, PT, R13, UR4, RZ ;  /* 0x000000040d061c10 */ /* 0x000fe2000ff5e0ff */
[----:B------:R-:W-:Y:S01]  /*0870*/  @UP0 UIADD3 UR4, UPT, UPT, UR4, 0x2, URZ ;  /* 0x0000000204040890 */ /* 0x000fe2000fffe0ff */
[----:B-1----:R-:W-:Y:S01]  /*0880*/  MOV R11, UR9 ;  /* 0x00000009000b7c02 */ /* 0x002fe20008000f00 */
[----:B------:R-:W-:Y:S01]  /*0890*/  IMAD.U32 R10, RZ, RZ, UR8 ;  /* 0x00000008ff0a7e24 */ /* 0x000fe2000f8e00ff */
[----:B------:R-:W-:-:S02]  /*08a0*/  MOV R4, UR10 ;  /* 0x0000000a00047c02 */ /* 0x000fc40008000f00 */
[----:B------:R-:W-:Y:S01]  /*08b0*/  MOV R5, UR11 ;  /* 0x0000000b00057c02 */ /* 0x000fe20008000f00 */
[----:B------:R-:W-:-:S04]  /*08c0*/  @P1 IMAD.WIDE.U32 R10, R3, 0x4, R10 ;  /* 0x00000004030a1825 */ /* 0x000fc800078e000a */
[----:B------:R-:W-:Y:S01]  /*08d0*/  @P1 IMAD R3, R7, UR20, R0 ;  /* 0x0000001407031c24 */ /* 0x000fe2000f8e0200 */
[----:B------:R-:W-:Y:S01]  /*08e0*/  @P1 IADD3.X R7, PT, PT, RZ, RZ, RZ, P2, !PT ;  /* 0x000000ffff071210 */ /* 0x000fe200017fe4ff */
[----:B------:R-:W-:Y:S01]  /*08f0*/  IMAD.U32 R19, RZ, RZ, UR4 ;  /* 0x00000004ff137e24 */ /* 0x000fe2000f8e00ff */
[C---:B--2---:R-:W-:Y:S01]  /*0900*/  @P1 LEA R2, P2, R6.reuse, UR6, 0x2 ;  /* 0x0000000606021c11 */ /* 0x044fe2000f8410ff */
[----:B------:R-:W-:Y:S01]  /*0910*/  @P1 IMAD.WIDE R4, R3, 0x4, R4 ;  /* 0x0000000403041825 */ /* 0x000fe200078e0204 */
[----:B------:R-:W-:Y:S01]  /*0920*/  @!P0 IADD3 R17, PT, PT, R13, UR4, RZ ;  /* 0x000000040d118c10 */ /* 0x000fe2000fffe0ff */
[----:B0-----:R-:W2:Y:S01]  /*0930*/  @P1 LDG.E R11, desc[UR18][R10.64] ;  /* 0x000000120a0b1981 */ /* 0x001ea2000c1e1900 */
[----:B------:R-:W-:Y:S01]  /*0940*/  @P1 LEA.HI.X R3, R6, UR7, R7, 0x2, P2 ;  /* 0x0000000706031c11 */ /* 0x000fe200090f1407 */
[----:B------:R-:W-:Y:S01]  /*0950*/  @!P0 IMAD R19, R19, UR20, R0 ;  /* 0x0000001413138c24 */ /* 0x000fe2000f8e0200 */
[----:B---3--:R-:W-:Y:S01]  /*0960*/  MOV R6, UR12 ;  /* 0x0000000c00067c02 */ /* 0x008fe20008000f00 */
[----:B------:R-:W-:Y:S01]  /*0970*/  @P1 IMAD.WIDE R14, R15, 0x4, R4 ;  /* 0x000000040f0e1825 */ /* 0x000fe200078e0204 */
[----:B------:R-:W-:Y:S01]  /*0980*/  MOV R7, UR13 ;  /* 0x0000000d00077c02 */ /* 0x000fe20008000f00 */
[----:B------:R-:W2:Y:S01]  /*0990*/  @P1 LDG.E R4, desc[UR18][R4.64] ;  /* 0x0000001204041981 */ /* 0x000ea2000c1e1900 */
[----:B------:R-:W-:-:S02]  /*09a0*/  MOV R8, UR14 ;  /* 0x0000000e00087c02 */ /* 0x000fc40008000f00 */
[----:B------:R-:W-:Y:S01]  /*09b0*/  MOV R9, UR15 ;  /* 0x0000000f00097c02 */ /* 0x000fe20008000f00 */
[----:B------:R-:W-:Y:S01]  /*09c0*/  @!P0 IMAD.WIDE.U32 R6, R17, 0x4, R6 ;  /* 0x0000000411068825 */ /* 0x000fe200078e0006 */
[----:B------:R-:W3:Y:S03]  /*09d0*/  @P1 LDG.E R14, desc[UR18][R14.64] ;  /* 0x000000120e0e1981 */ /* 0x000ee6000c1e1900 */
[----:B------:R-:W-:Y:S01]  /*09e0*/  @!P0 IMAD.WIDE R8, R19, 0x4, R8 ;  /* 0x0000000413088825 */ /* 0x000fe200078e0208 */
[----:B------:R-:W3:Y:S04]  /*09f0*/  @P1 LDG.E R2, desc[UR18][R2.64+0x4] ;  /* 0x0000041202021981 */ /* 0x000ee8000c1e1900 */
[----:B------:R-:W4:Y:S04]  /*0a00*/  @!P0 LDG.E R7, desc[UR18][R6.64] ;  /* 0x0000001206078981 */ /* 0x000f28000c1e1900 */
[----:B------:R-:W4:Y:S01]  /*0a10*/  @!P0 LDG.E R8, desc[UR18][R8.64] ;  /* 0x0000001208088981 */ /* 0x000f22000c1e1900 */
[----:B--2---:R-:W-:-:S04]  /*0a20*/  @P1 IMAD R11, R11, R4, R12 ;  /* 0x000000040b0b1224 */ /* 0x004fc800078e020c */
[----:B---3--:R-:W-:-:S04]  /*0a30*/  @P1 IMAD R12, R2, R14, R11 ;  /* 0x0000000e020c1224 */ /* 0x008fc800078e020b */
[----:B----4-:R-:W-:-:S07]  /*0a40*/  @!P0 IMAD R12, R7, R8, R12 ;  /* 0x00000008070c8224 */ /* 0x010fce00078e020c */
.L_x_2:
[----:B------:R-:W1:Y:S01]  /*0a50*/  LDC.64 R2, c[0x0][0x390] ;  /* 0x0000e400ff027b82 */ /* 0x000e620000000a00 */
[----:B------:R-:W-:-:S05]  /*0a60*/  IADD3 R13, PT, PT, R0, R13, RZ ;  /* 0x0000000d000d7210 */ /* 0x000fca0007ffe0ff */
[----:B-1----:R-:W-:-:S05]  /*0a70*/  IMAD.WIDE R2, R13, 0x4, R2 ;  /* 0x000000040d027825 */ /* 0x002fca00078e0202 */
[----:B0-----:R-:W-:Y:S01]  /*0a80*/  STG.E desc[UR18][R2.64], R12 ;  /* 0x0000000c02007986 */ /* 0x001fe2000c101912 */
[----:B------:R-:W-:Y:S05]  /*0a90*/  EXIT ;  /* 0x000000000000794d */ /* 0x000fea0003800000 */
.L_x_4:
[----:B------:R-:W-:-:S00]  /*0aa0*/  BRA `(.L_x_4) ;  /* 0xfffffffc00fc7947 */ /* 0x000fc0000383ffff */
[----:B------:R-:W-:-:S00]  /*0ab0*/  NOP ;  /* 0x0000000000007918 */ /* 0x000fc00000000000 */
        /* <DEDUP_REMOVED lines=12> */
.L_x_6:


//--------------------- .text._Z9addKernelPiPKiS1_ --------------------------
	.section	.text._Z9addKernelPiPKiS1_,"ax",@progbits
	.align	128
        .global         _Z9addKernelPiPKiS1_
        .type           _Z9addKernelPiPKiS1_,@function
        .size           _Z9addKernelPiPKiS1_,(.L_x_7 - _Z9addKernelPiPKiS1_)
        .other          _Z9addKernelPiPKiS1_,@"STO_CUDA_ENTRY STV_DEFAULT"
_Z9addKernelPiPKiS1_:
.text._Z9addKernelPiPKiS1_:
[----:B------:R-:W-:Y:S01]  /*0000*/  LDC R1, c[0x0][0x37c] ;  /* 0x0000df00ff017b82 */ /* 0x000fe20000000800 */
[----:B------:R-:W0:Y:S07]  /*0010*/  S2R R9, SR_TID.X ;  /* 0x0000000000097919 */ /* 0x000e2e0000002100 */
[----:B------:R-:W0:Y:S01]  /*0020*/  LDC.64 R2, c[0x0][0x388] ;  /* 0x0000e200ff027b82 */ /* 0x000e220000000a00 */
[----:B------:R-:W1:Y:S07]  /*0030*/  LDCU.64 UR4, c[0x0][0x358] ;  /* 0x00006b00ff0477ac */ /* 0x000e6e0008000a00 */
[----:B------:R-:W2:Y:S08]  /*0040*/  LDC.64 R4, c[0x0][0x390] ;  /* 0x0000e400ff047b82 */ /* 0x000eb00000000a00 */
[----:B------:R-:W3:Y:S01]  /*0050*/  LDC.64 R6, c[0x0][0x380] ;  /* 0x0000e000ff067b82 */ /* 0x000ee20000000a00 */
[----:B0-----:R-:W-:-:S04]  /*0060*/  IMAD.WIDE.U32 R2, R9, 0x4, R2 ;  /* 0x0000000409027825 */ /* 0x001fc800078e0002 */
[C---:B--2---:R-:W-:Y:S02]  /*0070*/  IMAD.WIDE.U32 R4, R9.reuse, 0x4, R4 ;  /* 0x0000000409047825 */ /* 0x044fe400078e0004 */
[----:B-1----:R-:W2:Y:S04]  /*0080*/  LDG.E R2, desc[UR4][R2.64] ;  /* 0x0000000402027981 */ /* 0x002ea8000c1e1900 */
[----:B------:R-:W2:Y:S01]  /*0090*/  LDG.E R5, desc[UR4][R4.64] ;  /* 0x0000000404057981 */ /* 0x000ea2000c1e1900 */
[----:B---3--:R-:W-:Y:S01]  /*00a0*/  IMAD.WIDE.U32 R6, R9, 0x4, R6 ;  /* 0x0000000409067825 */ /* 0x008fe200078e0006 */
[----:B--2---:R-:W-:-:S05]  /*00b0*/  IADD3 R9, PT, PT, R2, R5, RZ ;  /* 0x0000000502097210 */ /* 0x004fca0007ffe0ff */
[----:B------:R-:W-:Y:S01]  /*00c0*/  STG.E desc[UR4][R6.64], R9 ;  /* 0x0000000906007986 */ /* 0x000fe2000c101904 */
[----:B------:R-:W-:Y:S05]  /*00d0*/  EXIT ;  /* 0x000000000000794d */ /* 0x000fea0003800000 */
.L_x_5:
        /* <DEDUP_REMOVED lines=10> */
.L_x_7:


//--------------------- .nv.shared.reserved.0     --------------------------
	.section	.nv.shared.reserved.0,"aw",@nobits
	.weak		__nv_reservedSMEM_offset_0_alias
	.size		__nv_reservedSMEM_offset_0_alias, 0, 64
	.other		__nv_reservedSMEM_offset_0_alias,@"STO_CUDA_RESERVED_SHARED STV_DEFAULT"
__nv_reservedSMEM_offset_0_alias:
	.zero		0
	.zero		64


//--------------------- .nv.constant0._Z13matmul_kernelPiS_S_i --------------------------
	.section	.nv.constant0._Z13matmul_kernelPiS_S_i,"a",@progbits
	.sectionflags	@""
	.align	4
.nv.constant0._Z13matmul_kernelPiS_S_i:
	.zero		924


//--------------------- .nv.constant0._Z9addKernelPiPKiS1_ --------------------------
	.section	.nv.constant0._Z9addKernelPiPKiS1_,"a",@progbits
	.sectionflags	@""
	.align	4
.nv.constant0._Z9addKernelPiPKiS1_:
	.zero		920


//--------------------- SYMBOLS --------------------------

	.type		.nv.reservedSmem.offset0,@object
	.size		.nv.reservedSmem.offset0,0x4
